//
// Generated by NVIDIA NVVM Compiler
//
// Compiler Build ID: CL-36424714
// Cuda compilation tools, release 13.0, V13.0.88
// Based on NVVM 20.0.0
//

.version 9.0
.target sm_100
.address_size 64

	// .globl	_Z15multiply_by_twoPfi

.visible .entry _Z15multiply_by_twoPfi(
	.param .u64 .ptr .align 1 _Z15multiply_by_twoPfi_param_0,
	.param .u32 _Z15multiply_by_twoPfi_param_1
)
{
	.reg .pred 	%p<2>;
	.reg .b32 	%r<6>;
	.reg .b32 	%f<3>;
	.reg .b64 	%rd<5>;

	ld.param.u64 	%rd1, [_Z15multiply_by_twoPfi_param_0];
	ld.param.u32 	%r2, [_Z15multiply_by_twoPfi_param_1];
	mov.u32 	%r3, %ctaid.x;
	mov.u32 	%r4, %ntid.x;
	mov.u32 	%r5, %tid.x;
	mad.lo.s32 	%r1, %r3, %r4, %r5;
	setp.ge.s32 	%p1, %r1, %r2;
	@%p1 bra 	$L__BB0_2;
	cvta.to.global.u64 	%rd2, %rd1;
	mul.wide.s32 	%rd3, %r1, 4;
	add.s64 	%rd4, %rd2, %rd3;
	ld.global.f32 	%f1, [%rd4];
	add.f32 	%f2, %f1, %f1;
	st.global.f32 	[%rd4], %f2;
$L__BB0_2:
	ret;

}


// ===== COMPILED SASS (sm_100) =====

	.target	sm_100

	.elftype	@"ET_EXEC"


//--------------------- .note.nv.tkinfo           --------------------------
	.section	.note.nv.tkinfo,"",@"SHT_NOTE"
	.sectionflags	@"SHF_NOTE_NV_TKINFO"
	.tkinfo
        /*0018*/ 	.word	0x00000002
        /*0030*/ 	.string	""
        /*0030*/ 	.string	"ptxas"
        /*0030*/ 	.string	"Cuda compilation tools, release 13.0, V13.0.88"
        /*0030*/ 	.string	"Build cuda_13.0.r13.0/compiler.36424714_0"
        /*0030*/ 	.string	"-arch sm_100 -m 64 "



//--------------------- .note.nv.cuinfo           --------------------------
	.section	.note.nv.cuinfo,"",@"SHT_NOTE"
	.sectionflags	@"SHF_NOTE_NV_CUINFO"
        /*0018*/ 	.short	0x0002
        /*001a*/ 	.short	0x0064
        /*001c*/ 	.short	0x0082
	.zero		2


//--------------------- .nv.info                  --------------------------
	.section	.nv.info,"",@"SHT_CUDA_INFO"
	.align	4


	//----- nvinfo : EIATTR_REGCOUNT
	.align		4
        /*0000*/ 	.byte	0x04, 0x2f
        /*0002*/ 	.short	(.L_1 - .L_0)
	.align		4
.L_0:
        /*0004*/ 	.word	index@(_Z15multiply_by_twoPfi)
        /*0008*/ 	.word	0x00000008


	//----- nvinfo : EIATTR_FRAME_SIZE
	.align		4
.L_1:
        /*000c*/ 	.byte	0x04, 0x11
        /*000e*/ 	.short	(.L_3 - .L_2)
	.align		4
.L_2:
        /*0010*/ 	.word	index@(_Z15multiply_by_twoPfi)
        /*0014*/ 	.word	0x00000000


	//----- nvinfo : EIATTR_MIN_STACK_SIZE
	.align		4
.L_3:
        /*0018*/ 	.byte	0x04, 0x12
        /*001a*/ 	.short	(.L_5 - .L_4)
	.align		4
.L_4:
        /*001c*/ 	.word	index@(_Z15multiply_by_twoPfi)
        /*0020*/ 	.word	0x00000000
.L_5:


//--------------------- .nv.compat                --------------------------
	.section	.nv.compat,"",@"SHT_CUDA_COMPAT_INFO"
	.align	4
        /*0000*/ 	.byte	0x02, 0x09, 0x00, 0x00, 0x02, 0x02, 0x01, 0x00, 0x02, 0x05, 0x05, 0x00, 0x03, 0x07, 0x01, 0x01
        /*0010*/ 	.byte	0x02, 0x03, 0x00, 0x00, 0x02, 0x06, 0x01, 0x00, 0x04, 0x0b, 0x08, 0x00, 0x09, 0x00, 0x00, 0x00
        /*0020*/ 	.byte	0x00, 0x00, 0x00, 0x00


//--------------------- .nv.info._Z15multiply_by_twoPfi --------------------------
	.section	.nv.info._Z15multiply_by_twoPfi,"",@"SHT_CUDA_INFO"
	.sectionflags	@""
	.align	4


	//----- nvinfo : EIATTR_CUDA_API_VERSION
	.align		4
        /*0000*/ 	.byte	0x04, 0x37
        /*0002*/ 	.short	(.L_7 - .L_6)
.L_6:
        /*0004*/ 	.word	0x00000082


	//----- nvinfo : EIATTR_KPARAM_INFO
	.align		4
.L_7:
        /*0008*/ 	.byte	0x04, 0x17
        /*000a*/ 	.short	(.L_9 - .L_8)
.L_8:
        /*000c*/ 	.word	0x00000000
        /*0010*/ 	.short	0x0001
        /*0012*/ 	.short	0x0008
        /*0014*/ 	.byte	0x00, 0xf0, 0x11, 0x00


	//----- nvinfo : EIATTR_KPARAM_INFO
	.align		4
.L_9:
        /*0018*/ 	.byte	0x04, 0x17
        /*001a*/ 	.short	(.L_11 - .L_10)
.L_10:
        /*001c*/ 	.word	0x00000000
        /*0020*/ 	.short	0x0000
        /*0022*/ 	.short	0x0000
        /*0024*/ 	.byte	0x00, 0xf5, 0x21, 0x00


	//----- nvinfo : EIATTR_SPARSE_MMA_MASK
	.align		4
.L_11:
        /*0028*/ 	.byte	0x03, 0x50
        /*002a*/ 	.short	0x0000


	//----- nvinfo : EIATTR_MAXREG_COUNT
	.align		4
        /*002c*/ 	.byte	0x03, 0x1b
        /*002e*/ 	.short	0x00ff


	//----- nvinfo : EIATTR_MERCURY_ISA_VERSION
	.align		4
        /*0030*/ 	.byte	0x03, 0x5f
        /*0032*/ 	.short	0x0101


	//----- nvinfo : EIATTR_VRC_CTA_INIT_COUNT
	.align		4
        /*0034*/ 	.byte	0x02, 0x4a
	.zero		1
	.zero		1


	//----- nvinfo : EIATTR_EXIT_INSTR_OFFSETS
	.align		4
        /*0038*/ 	.byte	0x04, 0x1c
        /*003a*/ 	.short	(.L_13 - .L_12)


	//   ....[0]....
.L_12:
        /*003c*/ 	.word	0x00000070


	//   ....[1]....
        /*0040*/ 	.word	0x000000e0


	//----- nvinfo : EIATTR_CBANK_PARAM_SIZE
	.align		4
.L_13:
        /*0044*/ 	.byte	0x03, 0x19
        /*0046*/ 	.short	0x000c


	//----- nvinfo : EIATTR_PARAM_CBANK
	.align		4
        /*0048*/ 	.byte	0x04, 0x0a
        /*004a*/ 	.short	(.L_15 - .L_14)
	.align		4
.L_14:
        /*004c*/ 	.word	index@(.nv.constant0._Z15multiply_by_twoPfi)
        /*0050*/ 	.short	0x0380
        /*0052*/ 	.short	0x000c


	//----- nvinfo : EIATTR_SW_WAR
	.align		4
.L_15:
        /*0054*/ 	.byte	0x04, 0x36
        /*0056*/ 	.short	(.L_17 - .L_16)
.L_16:
        /*0058*/ 	.word	0x00000008
.L_17:


//--------------------- .nv.callgraph             --------------------------
	.section	.nv.callgraph,"",@"SHT_CUDA_CALLGRAPH"
	.align	4
	.sectionentsize	8
	.align		4
        /*0000*/ 	.word	0x00000000
	.align		4
        /*0004*/ 	.word	0xffffffff
	.align		4
        /*0008*/ 	.word	0x00000000
	.align		4
        /*000c*/ 	.word	0xfffffffe
	.align		4
        /*0010*/ 	.word	0x00000000
	.align		4
        /*0014*/ 	.word	0xfffffffd
	.align		4
        /*0018*/ 	.word	0x00000000
	.align		4
        /*001c*/ 	.word	0xfffffffc


//--------------------- .text._Z15multiply_by_twoPfi --------------------------
	.section	.text._Z15multiply_by_twoPfi,"ax",@progbits
	.align	128
        .global         _Z15multiply_by_twoPfi
        .type           _Z15multiply_by_twoPfi,@function
        .size           _Z15multiply_by_twoPfi,(.L_x_1 - _Z15multiply_by_twoPfi)
        .other          _Z15multiply_by_twoPfi,@"STO_CUDA_ENTRY STV_DEFAULT"
_Z15multiply_by_twoPfi:
.text._Z15multiply_by_twoPfi:
[----:B------:R-:W-:Y:S01]  /*0000*/  LDC R1, c[0x0][0x37c] ;  /* 0x0000df00ff017b82 */ /* 0x000fe20000000800 */
[----:B------:R-:W0:Y:S07]  /*0010*/  S2R R0, SR_TID.X ;  /* 0x0000000000007919 */ /* 0x000e2e0000002100 */
[----:B------:R-:W0:Y:S01]  /*0020*/  S2UR UR4, SR_CTAID.X ;  /* 0x00000000000479c3 */ /* 0x000e220000002500 */
[----:B------:R-:W1:Y:S07]  /*0030*/  LDCU UR5, c[0x0][0x388] ;  /* 0x00007100ff0577ac */ /* 0x000e6e0008000800 */
[----:B------:R-:W0:Y:S02]  /*0040*/  LDC R5, c[0x0][0x360] ;  /* 0x0000d800ff057b82 */ /* 0x000e240000000800 */
[----:B0-----:R-:W-:-:S05]  /*0050*/  IMAD R5, R5, UR4, R0 ;  /* 0x0000000405057c24 */ /* 0x001fca000f8e0200 */
[----:B-1----:R-:W-:-:S13]  /*0060*/  ISETP.GE.AND P0, PT, R5, UR5, PT ;  /* 0x0000000505007c0c */ /* 0x002fda000bf06270 */
[----:B------:R-:W-:Y:S05]  /*0070*/  @P0 EXIT ;  /* 0x000000000000094d */ /* 0x000fea0003800000 */
[----:B------:R-:W0:Y:S01]  /*0080*/  LDC.64 R2, c[0x0][0x380] ;  /* 0x0000e000ff027b82 */ /* 0x000e220000000a00 */
[----:B------:R-:W1:Y:S01]  /*0090*/  LDCU.64 UR4, c[0x0][0x358] ;  /* 0x00006b00ff0477ac */ /* 0x000e620008000a00 */
[----:B0-----:R-:W-:-:S05]  /*00a0*/  IMAD.WIDE R2, R5, 0x4, R2 ;  /* 0x0000000405027825 */ /* 0x001fca00078e0202 */
[----:B-1----:R-:W2:Y:S02]  /*00b0*/  LDG.E R0, desc[UR4][R2.64] ;  /* 0x0000000402007981 */ /* 0x002ea4000c1e1900 */
[----:B--2---:R-:W-:-:S05]  /*00c0*/  FADD R5, R0, R0 ;  /* 0x0000000000057221 */ /* 0x004fca0000000000 */
[----:B------:R-:W-:Y:S01]  /*00d0*/  STG.E desc[UR4][R2.64], R5 ;  /* 0x0000000502007986 */ /* 0x000fe2000c101904 */
[----:B------:R-:W-:Y:S05]  /*00e0*/  EXIT ;  /* 0x000000000000794d */ /* 0x000fea0003800000 */
.L_x_0:
[----:B------:R-:W-:-:S00]  /*00f0*/  BRA `(.L_x_0) ;  /* 0xfffffffc00fc7947 */ /* 0x000fc0000383ffff */
[----:B------:R-:W-:-:S00]  /*0100*/  NOP ;  /* 0x0000000000007918 */ /* 0x000fc00000000000 */
[----:B------:R-:W-:-:S00]  /*0110*/  NOP ;  /* 0x0000000000007918 */ /* 0x000fc00000000000 */
[----:B------:R-:W-:-:S00]  /*0120*/  NOP ;  /* 0x0000000000007918 */ /* 0x000fc00000000000 */
[----:B------:R-:W-:-:S00]  /*0130*/  NOP ;  /* 0x0000000000007918 */ /* 0x000fc00000000000 */
[----:B------:R-:W-:-:S00]  /*0140*/  NOP ;  /* 0x0000000000007918 */ /* 0x000fc00000000000 */
[----:B------:R-:W-:-:S00]  /*0150*/  NOP ;  /* 0x0000000000007918 */ /* 0x000fc00000000000 */
[----:B------:R-:W-:-:S00]  /*0160*/  NOP ;  /* 0x0000000000007918 */ /* 0x000fc00000000000 */
[----:B------:R-:W-:-:S00]  /*0170*/  NOP ;  /* 0x0000000000007918 */ /* 0x000fc00000000000 */
.L_x_1:


//--------------------- .nv.shared.reserved.0     --------------------------
	.section	.nv.shared.reserved.0,"aw",@nobits
	.weak		__nv_reservedSMEM_offset_0_alias
	.size		__nv_reservedSMEM_offset_0_alias, 0, 64
	.other		__nv_reservedSMEM_offset_0_alias,@"STO_CUDA_RESERVED_SHARED STV_DEFAULT"
__nv_reservedSMEM_offset_0_alias:
	.zero		0
	.zero		64


//--------------------- .nv.constant0._Z15multiply_by_twoPfi --------------------------
	.section	.nv.constant0._Z15multiply_by_twoPfi,"a",@progbits
	.sectionflags	@""
	.align	4
.nv.constant0._Z15multiply_by_twoPfi:
	.zero		908


//--------------------- SYMBOLS --------------------------

	.type		.nv.reservedSmem.offset0,@object
	.size		.nv.reservedSmem.offset0,0x4
